//
// Generated by NVIDIA NVVM Compiler
//
// Compiler Build ID: CL-36424714
// Cuda compilation tools, release 13.0, V13.0.88
// Based on NVVM 20.0.0
//

.version 9.0
.target sm_100
.address_size 64

	// .globl	_Z15SingleBlockLoopv
.extern .func  (.param .b32 func_retval0) vprintf
(
	.param .b64 vprintf_param_0,
	.param .b64 vprintf_param_1
)
;
.global .align 1 .b8 $str[4] = {37, 100, 10};

.visible .entry _Z15SingleBlockLoopv()
{
	.local .align 8 .b8 	__local_depot0[8];
	.reg .b64 	%SP;
	.reg .b64 	%SPL;
	.reg .pred 	%p<2>;
	.reg .b32 	%r<7>;
	.reg .b64 	%rd<5>;

	mov.u64 	%SPL, __local_depot0;
	cvta.local.u64 	%SP, %SPL;
	mov.u32 	%r2, %ctaid.x;
	mov.u32 	%r3, %ntid.x;
	mov.u32 	%r4, %tid.x;
	mad.lo.s32 	%r1, %r2, %r3, %r4;
	setp.gt.s32 	%p1, %r1, 1023;
	@%p1 bra 	$L__BB0_2;
	add.u64 	%rd1, %SP, 0;
	add.u64 	%rd2, %SPL, 0;
	st.local.u32 	[%rd2], %r1;
	mov.u64 	%rd3, $str;
	cvta.global.u64 	%rd4, %rd3;
	{ // callseq 0, 0
	.param .b64 param0;
	st.param.b64 	[param0], %rd4;
	.param .b64 param1;
	st.param.b64 	[param1], %rd1;
	.param .b32 retval0;
	call.uni (retval0), 
	vprintf, 
	(
	param0, 
	param1
	);
	ld.param.b32 	%r5, [retval0];
	} // callseq 0
$L__BB0_2:
	ret;

}


// ===== COMPILED SASS (sm_100) =====

	.target	sm_100

	.elftype	@"ET_EXEC"


//--------------------- .note.nv.tkinfo           --------------------------
	.section	.note.nv.tkinfo,"",@"SHT_NOTE"
	.sectionflags	@"SHF_NOTE_NV_TKINFO"
	.tkinfo
        /*0018*/ 	.word	0x00000002
        /*0030*/ 	.string	""
        /*0030*/ 	.string	"ptxas"
        /*0030*/ 	.string	"Cuda compilation tools, release 13.0, V13.0.88"
        /*0030*/ 	.string	"Build cuda_13.0.r13.0/compiler.36424714_0"
        /*0030*/ 	.string	"-arch sm_100 -m 64 "



//--------------------- .note.nv.cuinfo           --------------------------
	.section	.note.nv.cuinfo,"",@"SHT_NOTE"
	.sectionflags	@"SHF_NOTE_NV_CUINFO"
        /*0018*/ 	.short	0x0002
        /*001a*/ 	.short	0x0064
        /*001c*/ 	.short	0x0082
	.zero		2


//--------------------- .nv.info                  --------------------------
	.section	.nv.info,"",@"SHT_CUDA_INFO"
	.align	4


	//----- nvinfo : EIATTR_REGCOUNT
	.align		4
        /*0000*/ 	.byte	0x04, 0x2f
        /*0002*/ 	.short	(.L_2 - .L_1)
	.align		4
.L_1:
        /*0004*/ 	.word	index@(_Z15SingleBlockLoopv)
        /*0008*/ 	.word	0x00000018


	//----- nvinfo : EIATTR_FRAME_SIZE
	.align		4
.L_2:
        /*000c*/ 	.byte	0x04, 0x11
        /*000e*/ 	.short	(.L_4 - .L_3)
	.align		4
.L_3:
        /*0010*/ 	.word	index@(_Z15SingleBlockLoopv)
        /*0014*/ 	.word	0x00000008


	//----- nvinfo : EIATTR_MIN_STACK_SIZE
	.align		4
.L_4:
        /*0018*/ 	.byte	0x04, 0x12
        /*001a*/ 	.short	(.L_6 - .L_5)
	.align		4
.L_5:
        /*001c*/ 	.word	index@(_Z15SingleBlockLoopv)
        /*0020*/ 	.word	0x00000008
.L_6:


//--------------------- .nv.compat                --------------------------
	.section	.nv.compat,"",@"SHT_CUDA_COMPAT_INFO"
	.align	4
        /*0000*/ 	.byte	0x02, 0x09, 0x00, 0x00, 0x02, 0x02, 0x01, 0x00, 0x02, 0x05, 0x05, 0x00, 0x03, 0x07, 0x01, 0x01
        /*0010*/ 	.byte	0x02, 0x03, 0x00, 0x00, 0x02, 0x06, 0x01, 0x00, 0x04, 0x0b, 0x08, 0x00, 0x09, 0x00, 0x00, 0x00
        /*0020*/ 	.byte	0x00, 0x00, 0x00, 0x00


//--------------------- .nv.info._Z15SingleBlockLoopv --------------------------
	.section	.nv.info._Z15SingleBlockLoopv,"",@"SHT_CUDA_INFO"
	.sectionflags	@""
	.align	4


	//----- nvinfo : EIATTR_CUDA_API_VERSION
	.align		4
        /*0000*/ 	.byte	0x04, 0x37
        /*0002*/ 	.short	(.L_8 - .L_7)
.L_7:
        /*0004*/ 	.word	0x00000082


	//----- nvinfo : EIATTR_SPARSE_MMA_MASK
	.align		4
.L_8:
        /*0008*/ 	.byte	0x03, 0x50
        /*000a*/ 	.short	0x0000


	//----- nvinfo : EIATTR_MAXREG_COUNT
	.align		4
        /*000c*/ 	.byte	0x03, 0x1b
        /*000e*/ 	.short	0x00ff


	//----- nvinfo : EIATTR_EXTERNS
	.align		4
        /*0010*/ 	.byte	0x04, 0x0f
        /*0012*/ 	.short	(.L_10 - .L_9)


	//   ....[0]....
	.align		4
.L_9:
        /*0014*/ 	.word	index@(vprintf)


	//----- nvinfo : EIATTR_MERCURY_ISA_VERSION
	.align		4
.L_10:
        /*0018*/ 	.byte	0x03, 0x5f
        /*001a*/ 	.short	0x0101


	//----- nvinfo : EIATTR_VRC_CTA_INIT_COUNT
	.align		4
        /*001c*/ 	.byte	0x02, 0x4a
	.zero		1
	.zero		1


	//----- nvinfo : EIATTR_SYSCALL_OFFSETS
	.align		4
        /*0020*/ 	.byte	0x04, 0x46
        /*0022*/ 	.short	(.L_12 - .L_11)


	//   ....[0]....
.L_11:
        /*0024*/ 	.word	0x00000130


	//----- nvinfo : EIATTR_EXIT_INSTR_OFFSETS
	.align		4
.L_12:
        /*0028*/ 	.byte	0x04, 0x1c
        /*002a*/ 	.short	(.L_14 - .L_13)


	//   ....[0]....
.L_13:
        /*002c*/ 	.word	0x000000b0


	//   ....[1]....
        /*0030*/ 	.word	0x00000140


	//----- nvinfo : EIATTR_CRS_STACK_SIZE
	.align		4
.L_14:
        /*0034*/ 	.byte	0x04, 0x1e
        /*0036*/ 	.short	(.L_16 - .L_15)
.L_15:
        /*0038*/ 	.word	0x00000000


	//----- nvinfo : EIATTR_SW_WAR
	.align		4
.L_16:
        /*003c*/ 	.byte	0x04, 0x36
        /*003e*/ 	.short	(.L_18 - .L_17)
.L_17:
        /*0040*/ 	.word	0x00000008
.L_18:


//--------------------- .nv.callgraph             --------------------------
	.section	.nv.callgraph,"",@"SHT_CUDA_CALLGRAPH"
	.align	4
	.sectionentsize	8
	.align		4
        /*0000*/ 	.word	0x00000000
	.align		4
        /*0004*/ 	.word	0xffffffff
	.align		4
        /*0008*/ 	.word	index@(_Z15SingleBlockLoopv)
	.align		4
        /*000c*/ 	.word	index@(vprintf)
	.align		4
        /*0010*/ 	.word	0x00000000
	.align		4
        /*0014*/ 	.word	0xfffffffe
	.align		4
        /*0018*/ 	.word	0x00000000
	.align		4
        /*001c*/ 	.word	0xfffffffd
	.align		4
        /*0020*/ 	.word	0x00000000
	.align		4
        /*0024*/ 	.word	0xfffffffc


//--------------------- .nv.constant4             --------------------------
	.section	.nv.constant4,"a",@progbits
	.align	8
	.align		8
.nv.constant4:
        /*0000*/ 	.dword	vprintf
	.align		8
        /*0008*/ 	.dword	$str


//--------------------- .text._Z15SingleBlockLoopv --------------------------
	.section	.text._Z15SingleBlockLoopv,"ax",@progbits
	.align	128
        .global         _Z15SingleBlockLoopv
        .type           _Z15SingleBlockLoopv,@function
        .size           _Z15SingleBlockLoopv,(.L_x_2 - _Z15SingleBlockLoopv)
        .other          _Z15SingleBlockLoopv,@"STO_CUDA_ENTRY STV_DEFAULT"
_Z15SingleBlockLoopv:
.text._Z15SingleBlockLoopv:
[----:B------:R-:W0:Y:S01]  /*0000*/  LDC R1, c[0x0][0x37c] ;  /* 0x0000df00ff017b82 */ /* 0x000e220000000800 */
[----:B------:R-:W1:Y:S01]  /*0010*/  S2R R3, SR_TID.X ;  /* 0x0000000000037919 */ /* 0x000e620000002100 */
[----:B------:R-:W2:Y:S06]  /*0020*/  LDCU UR5, c[0x0][0x2fc] ;  /* 0x00005f80ff0577ac */ /* 0x000eac0008000800 */
[----:B------:R-:W1:Y:S01]  /*0030*/  S2UR UR6, SR_CTAID.X ;  /* 0x00000000000679c3 */ /* 0x000e620000002500 */
[----:B0-----:R-:W-:Y:S01]  /*0040*/  VIADD R1, R1, 0xfffffff8 ;  /* 0xfffffff801017836 */ /* 0x001fe20000000000 */
[----:B------:R-:W0:Y:S06]  /*0050*/  LDCU UR4, c[0x0][0x2f8] ;  /* 0x00005f00ff0477ac */ /* 0x000e2c0008000800 */
[----:B------:R-:W1:Y:S01]  /*0060*/  LDC R0, c[0x0][0x360] ;  /* 0x0000d800ff007b82 */ /* 0x000e620000000800 */
[----:B0-----:R-:W-:-:S05]  /*0070*/  IADD3 R6, P1, PT, R1, UR4, RZ ;  /* 0x0000000401067c10 */ /* 0x001fca000ff3e0ff */
[----:B--2---:R-:W-:Y:S02]  /*0080*/  IMAD.X R7, RZ, RZ, UR5, P1 ;  /* 0x00000005ff077e24 */ /* 0x004fe400088e06ff */
[----:B-1----:R-:W-:-:S05]  /*0090*/  IMAD R0, R0, UR6, R3 ;  /* 0x0000000600007c24 */ /* 0x002fca000f8e0203 */
[----:B------:R-:W-:-:S13]  /*00a0*/  ISETP.GT.AND P0, PT, R0, 0x3ff, PT ;  /* 0x000003ff0000780c */ /* 0x000fda0003f04270 */
[----:B------:R-:W-:Y:S05]  /*00b0*/  @P0 EXIT ;  /* 0x000000000000094d */ /* 0x000fea0003800000 */
[----:B------:R-:W-:Y:S01]  /*00c0*/  MOV R2, 0x0 ;  /* 0x0000000000027802 */ /* 0x000fe20000000f00 */
[----:B------:R0:W-:Y:S01]  /*00d0*/  STL [R1], R0 ;  /* 0x0000000001007387 */ /* 0x0001e20000100800 */
[----:B------:R-:W1:Y:S04]  /*00e0*/  LDCU.64 UR4, c[0x4][0x8] ;  /* 0x01000100ff0477ac */ /* 0x000e680008000a00 */
[----:B------:R-:W2:Y:S01]  /*00f0*/  LDC.64 R2, c[0x4][R2] ;  /* 0x0100000002027b82 */ /* 0x000ea20000000a00 */
[----:B-1----:R-:W-:Y:S01]  /*0100*/  MOV R4, UR4 ;  /* 0x0000000400047c02 */ /* 0x002fe20008000f00 */
[----:B0-----:R-:W-:-:S07]  /*0110*/  IMAD.U32 R5, RZ, RZ, UR5 ;  /* 0x00000005ff057e24 */ /* 0x001fce000f8e00ff */
[----:B------:R-:W-:-:S07]  /*0120*/  LEPC R20, `(.L_x_0) ;  /* 0x000000001014794e */ /* 0x000fce0000000000 */
[----:B--2---:R-:W-:Y:S05]  /*0130*/  CALL.ABS.NOINC R2 ;  /* 0x0000000002007343 */ /* 0x004fea0003c00000 */
.L_x_0:
[----:B------:R-:W-:Y:S05]  /*0140*/  EXIT ;  /* 0x000000000000794d */ /* 0x000fea0003800000 */
.L_x_1:
[----:B------:R-:W-:-:S00]  /*0150*/  BRA `(.L_x_1) ;  /* 0xfffffffc00fc7947 */ /* 0x000fc0000383ffff */
[----:B------:R-:W-:-:S00]  /*0160*/  NOP ;  /* 0x0000000000007918 */ /* 0x000fc00000000000 */
        /* <DEDUP_REMOVED lines=9> */
.L_x_2:


//--------------------- .nv.global.init           --------------------------
	.section	.nv.global.init,"aw",@progbits
.nv.global.init:
	.type		$str,@object
	.size		$str,(.L_0 - $str)
$str:
        /*0000*/ 	.byte	0x25, 0x64, 0x0a, 0x00
.L_0:


//--------------------- .nv.shared.reserved.0     --------------------------
	.section	.nv.shared.reserved.0,"aw",@nobits
	.weak		__nv_reservedSMEM_offset_0_alias
	.size		__nv_reservedSMEM_offset_0_alias, 0, 64
	.other		__nv_reservedSMEM_offset_0_alias,@"STO_CUDA_RESERVED_SHARED STV_DEFAULT"
__nv_reservedSMEM_offset_0_alias:
	.zero		0
	.zero		64


//--------------------- .nv.constant0._Z15SingleBlockLoopv --------------------------
	.section	.nv.constant0._Z15SingleBlockLoopv,"a",@progbits
	.sectionflags	@""
	.align	4
.nv.constant0._Z15SingleBlockLoopv:
	.zero		896


//--------------------- SYMBOLS --------------------------

	.type		.nv.reservedSmem.offset0,@object
	.size		.nv.reservedSmem.offset0,0x4
	.type		vprintf,@function
